	.headerflags	@"EF_CUDA_TEXMODE_UNIFIED EF_CUDA_64BIT_ADDRESS EF_CUDA_ACCELERATORS EF_CUDA_SM90 EF_CUDA_VIRTUAL_SM(EF_CUDA_SM90)"
	.elftype	@"ET_EXEC"


//--------------------- .nv.info                  --------------------------
	.section	.nv.info,"",@"SHT_CUDA_INFO"
	.align	4


	//----- nvinfo : EIATTR_REGCOUNT
	.align		4
        /*0000*/ 	.byte	0x04, 0x2f
        /*0002*/ 	.short	(.L_3 - .L_2)
	.align		4
.L_2:
        /*0004*/ 	.word	index@(triton_poi_fused__native_batch_norm_legit_no_training_relu_35)
        /*0008*/ 	.word	0x00000020


	//----- nvinfo : EIATTR_MIN_STACK_SIZE
	.align		4
.L_3:
        /*000c*/ 	.byte	0x04, 0x12
        /*000e*/ 	.short	(.L_5 - .L_4)
	.align		4
.L_4:
        /*0010*/ 	.word	index@(triton_poi_fused__native_batch_norm_legit_no_training_relu_35)
        /*0014*/ 	.word	0x00000000


	//----- nvinfo : EIATTR_FRAME_SIZE
	.align		4
.L_5:
        /*0018*/ 	.byte	0x04, 0x11
        /*001a*/ 	.short	(.L_7 - .L_6)
	.align		4
.L_6:
        /*001c*/ 	.word	index@(triton_poi_fused__native_batch_norm_legit_no_training_relu_35)
        /*0020*/ 	.word	0x00000000


	//----- nvinfo : EIATTR_MIN_STACK_SIZE
	.align		4
.L_7:
        /*0024*/ 	.byte	0x04, 0x12
        /*0026*/ 	.short	(.L_9 - .L_8)
	.align		4
.L_8:
        /*0028*/ 	.word	index@(triton_poi_fused__native_batch_norm_legit_no_training_relu_35)
        /*002c*/ 	.word	0x00000000
.L_9:


//--------------------- .nv.info.triton_poi_fused__native_batch_norm_legit_no_training_relu_35 --------------------------
	.section	.nv.info.triton_poi_fused__native_batch_norm_legit_no_training_relu_35,"",@"SHT_CUDA_INFO"
	.sectionflags	@""
	.align	4


	//----- nvinfo : EIATTR_CUDA_API_VERSION
	.align		4
        /*0000*/ 	.byte	0x04, 0x37
        /*0002*/ 	.short	(.L_11 - .L_10)
.L_10:
        /*0004*/ 	.word	0x0000007c


	//----- nvinfo : EIATTR_KPARAM_INFO
	.align		4
.L_11:
        /*0008*/ 	.byte	0x04, 0x17
        /*000a*/ 	.short	(.L_13 - .L_12)
.L_12:
        /*000c*/ 	.word	0x00000000
        /*0010*/ 	.short	0x0007
        /*0012*/ 	.short	0x0034
        /*0014*/ 	.byte	0x00, 0xf0, 0x11, 0x00


	//----- nvinfo : EIATTR_KPARAM_INFO
	.align		4
.L_13:
        /*0018*/ 	.byte	0x04, 0x17
        /*001a*/ 	.short	(.L_15 - .L_14)
.L_14:
        /*001c*/ 	.word	0x00000000
        /*0020*/ 	.short	0x0006
        /*0022*/ 	.short	0x0030
        /*0024*/ 	.byte	0x00, 0xf0, 0x11, 0x00


	//----- nvinfo : EIATTR_KPARAM_INFO
	.align		4
.L_15:
        /*0028*/ 	.byte	0x04, 0x17
        /*002a*/ 	.short	(.L_17 - .L_16)
.L_16:
        /*002c*/ 	.word	0x00000000
        /*0030*/ 	.short	0x0005
        /*0032*/ 	.short	0x0028
        /*0034*/ 	.byte	0x00, 0xf4, 0x21, 0x00


	//----- nvinfo : EIATTR_KPARAM_INFO
	.align		4
.L_17:
        /*0038*/ 	.byte	0x04, 0x17
        /*003a*/ 	.short	(.L_19 - .L_18)
.L_18:
        /*003c*/ 	.word	0x00000000
        /*0040*/ 	.short	0x0004
        /*0042*/ 	.short	0x0020
        /*0044*/ 	.byte	0x00, 0xf4, 0x21, 0x00


	//----- nvinfo : EIATTR_KPARAM_INFO
	.align		4
.L_19:
        /*0048*/ 	.byte	0x04, 0x17
        /*004a*/ 	.short	(.L_21 - .L_20)
.L_20:
        /*004c*/ 	.word	0x00000000
        /*0050*/ 	.short	0x0003
        /*0052*/ 	.short	0x0018
        /*0054*/ 	.byte	0x00, 0xf4, 0x21, 0x00


	//----- nvinfo : EIATTR_KPARAM_INFO
	.align		4
.L_21:
        /*0058*/ 	.byte	0x04, 0x17
        /*005a*/ 	.short	(.L_23 - .L_22)
.L_22:
        /*005c*/ 	.word	0x00000000
        /*0060*/ 	.short	0x0002
        /*0062*/ 	.short	0x0010
        /*0064*/ 	.byte	0x00, 0xf4, 0x21, 0x00


	//----- nvinfo : EIATTR_KPARAM_INFO
	.align		4
.L_23:
        /*0068*/ 	.byte	0x04, 0x17
        /*006a*/ 	.short	(.L_25 - .L_24)
.L_24:
        /*006c*/ 	.word	0x00000000
        /*0070*/ 	.short	0x0001
        /*0072*/ 	.short	0x0008
        /*0074*/ 	.byte	0x00, 0xf4, 0x21, 0x00


	//----- nvinfo : EIATTR_KPARAM_INFO
	.align		4
.L_25:
        /*0078*/ 	.byte	0x04, 0x17
        /*007a*/ 	.short	(.L_27 - .L_26)
.L_26:
        /*007c*/ 	.word	0x00000000
        /*0080*/ 	.short	0x0000
        /*0082*/ 	.short	0x0000
        /*0084*/ 	.byte	0x00, 0xf4, 0x21, 0x00


	//----- nvinfo : EIATTR_SPARSE_MMA_MASK
	.align		4
.L_27:
        /*0088*/ 	.byte	0x03, 0x50
        /*008a*/ 	.short	0x0000


	//----- nvinfo : EIATTR_MAXREG_COUNT
	.align		4
        /*008c*/ 	.byte	0x03, 0x1b
        /*008e*/ 	.short	0x00ff


	//----- nvinfo : EIATTR_EXIT_INSTR_OFFSETS
	.align		4
        /*0090*/ 	.byte	0x04, 0x1c
        /*0092*/ 	.short	(.L_29 - .L_28)


	//   ....[0]....
.L_28:
        /*0094*/ 	.word	0x00000bb0


	//   ....[1]....
        /*0098*/ 	.word	0x00000c80


	//----- nvinfo : EIATTR_REQNTID
	.align		4
.L_29:
        /*009c*/ 	.byte	0x04, 0x10
        /*009e*/ 	.short	(.L_31 - .L_30)
.L_30:
        /*00a0*/ 	.word	0x00000080
        /*00a4*/ 	.word	0x00000001
        /*00a8*/ 	.word	0x00000001


	//----- nvinfo : EIATTR_CBANK_PARAM_SIZE
	.align		4
.L_31:
        /*00ac*/ 	.byte	0x03, 0x19
        /*00ae*/ 	.short	0x0038


	//----- nvinfo : EIATTR_PARAM_CBANK
	.align		4
        /*00b0*/ 	.byte	0x04, 0x0a
        /*00b2*/ 	.short	(.L_33 - .L_32)
	.align		4
.L_32:
        /*00b4*/ 	.word	index@(.nv.constant0.triton_poi_fused__native_batch_norm_legit_no_training_relu_35)
        /*00b8*/ 	.short	0x0210
        /*00ba*/ 	.short	0x0038


	//----- nvinfo : EIATTR_SW_WAR
	.align		4
.L_33:
        /*00bc*/ 	.byte	0x04, 0x36
        /*00be*/ 	.short	(.L_35 - .L_34)
.L_34:
        /*00c0*/ 	.word	0x00000008
.L_35:


//--------------------- .nv.callgraph             --------------------------
	.section	.nv.callgraph,"",@"SHT_CUDA_CALLGRAPH"
	.align	4
	.sectionentsize	8
	.align		4
        /*0000*/ 	.word	0x00000000
	.align		4
        /*0004*/ 	.word	0xffffffff
	.align		4
        /*0008*/ 	.word	0x00000000
	.align		4
        /*000c*/ 	.word	0xfffffffe
	.align		4
        /*0010*/ 	.word	0x00000000
	.align		4
        /*0014*/ 	.word	0xfffffffd
	.align		4
        /*0018*/ 	.word	0x00000000
	.align		4
        /*001c*/ 	.word	0xfffffffc


//--------------------- .nv.constant4             --------------------------
	.section	.nv.constant4,"a",@progbits
	.align	8
	.align		8
.nv.constant4:
        /*0000*/ 	.dword	_$_str
	.align		8
        /*0008*/ 	.dword	_$_str_$_2


//--------------------- .text.triton_poi_fused__native_batch_norm_legit_no_training_relu_35 --------------------------
	.section	.text.triton_poi_fused__native_batch_norm_legit_no_training_relu_35,"ax",@progbits
	.sectionflags	@"SHF_BARRIERS=1"
	.align	128
        .global         triton_poi_fused__native_batch_norm_legit_no_training_relu_35
        .type           triton_poi_fused__native_batch_norm_legit_no_training_relu_35,@function
        .size           triton_poi_fused__native_batch_norm_legit_no_training_relu_35,(.L_x_1 - triton_poi_fused__native_batch_norm_legit_no_training_relu_35)
        .other          triton_poi_fused__native_batch_norm_legit_no_training_relu_35,@"STO_CUDA_ENTRY STV_DEFAULT"
triton_poi_fused__native_batch_norm_legit_no_training_relu_35:
.text.triton_poi_fused__native_batch_norm_legit_no_training_relu_35:
[----:B------:R-:W0:Y:S01]  /*0000*/  LDC R1, c[0x0][0x28] ;  /* 0x00000a00ff017b82 */ /* 0x000e220000000800 */
[----:B------:R-:W1:Y:S07]  /*0010*/  S2R R2, SR_CTAID.Y ;  /* 0x0000000000027919 */ /* 0x000e6e0000002600 */
[----:B------:R-:W2:Y:S01]  /*0020*/  LDC.64 R8, c[0x0][0x220] ;  /* 0x00008800ff087b82 */ /* 0x000ea20000000a00 */
[----:B------:R-:W-:Y:S01]  /*0030*/  CS2R R6, SRZ ;  /* 0x0000000000067805 */ /* 0x000fe2000001ff00 */
[----:B------:R-:W-:Y:S01]  /*0040*/  ULDC.64 UR6, c[0x0][0x208] ;  /* 0x0000820000067ab9 */ /* 0x000fe20000000a00 */
[----:B------:R-:W3:Y:S01]  /*0050*/  S2R R10, SR_TID.X ;  /* 0x00000000000a7919 */ /* 0x000ee20000002100 */
[----:B------:R-:W4:Y:S04]  /*0060*/  S2R R11, SR_CTAID.X ;  /* 0x00000000000b7919 */ /* 0x000f280000002500 */
[----:B------:R-:W5:Y:S08]  /*0070*/  LDC.64 R22, c[0x0][0x210] ;  /* 0x00008400ff167b82 */ /* 0x000f700000000a00 */
[----:B------:R-:W4:Y:S01]  /*0080*/  LDC.64 R26, c[0x0][0x218] ;  /* 0x00008600ff1a7b82 */ /* 0x000f220000000a00 */
[----:B-1----:R-:W-:-:S02]  /*0090*/  IMAD.SHL.U32 R2, R2, 0x20, RZ ;  /* 0x0000002002027824 */ /* 0x002fc400078e00ff */
[----:B---3--:R-:W-:-:S05]  /*00a0*/  IMAD.SHL.U32 R3, R10, 0x4, RZ ;  /* 0x000000040a037824 */ /* 0x008fca00078e00ff */
[----:B------:R-:W-:-:S04]  /*00b0*/  LOP3.LUT R20, R2, 0x1c, R3, 0xf8, !PT ;  /* 0x0000001c02147812 */ /* 0x000fc800078ef803 */
[C---:B------:R-:W-:Y:S01]  /*00c0*/  ISETP.GE.AND P0, PT, R20.reuse, 0x180, PT ;  /* 0x000001801400780c */ /* 0x040fe20003f06270 */
[----:B------:R-:W-:-:S05]  /*00d0*/  IMAD.HI R0, R20, 0x2aaaaaab, RZ ;  /* 0x2aaaaaab14007827 */ /* 0x000fca00078e02ff */
[----:B------:R-:W-:-:S04]  /*00e0*/  SHF.R.U32.HI R5, RZ, 0x1f, R0 ;  /* 0x0000001fff057819 */ /* 0x000fc80000011600 */
[----:B------:R-:W-:Y:S02]  /*00f0*/  LEA.HI.SX32 R13, R0, R5, 0x1c ;  /* 0x00000005000d7211 */ /* 0x000fe400078fe2ff */
[----:B------:R-:W-:-:S03]  /*0100*/  CS2R R4, SRZ ;  /* 0x0000000000047805 */ /* 0x000fc6000001ff00 */
[----:B------:R-:W-:-:S04]  /*0110*/  IMAD R20, R13, -0x60, R20 ;  /* 0xffffffa00d147824 */ /* 0x000fc800078e0214 */
[----:B--2---:R-:W-:-:S05]  /*0120*/  IMAD.WIDE R8, R20, 0x4, R8 ;  /* 0x0000000414087825 */ /* 0x004fca00078e0208 */
[----:B------:R1:W2:Y:S01]  /*0130*/  @!P0 LDG.E.EL.128 R4, desc[UR6][R8.64] ;  /* 0x0000000608048981 */ /* 0x0002a2000c2e1d00 */
[----:B------:R-:W-:Y:S01]  /*0140*/  SHF.R.U32.HI R21, RZ, 0x3, R10 ;  /* 0x00000003ff157819 */ /* 0x000fe2000001160a */
[----:B----4-:R-:W-:Y:S01]  /*0150*/  IMAD.SHL.U32 R0, R11, 0x20, RZ ;  /* 0x000000200b007824 */ /* 0x010fe200078e00ff */
[----:B------:R-:W-:Y:S01]  /*0160*/  CS2R R14, SRZ ;  /* 0x00000000000e7805 */ /* 0x000fe2000001ff00 */
[----:B------:R-:W-:Y:S01]  /*0170*/  IMAD R13, R13, 0x15180, R20 ;  /* 0x000151800d0d7824 */ /* 0x000fe200078e0214 */
[----:B------:R-:W-:Y:S02]  /*0180*/  SGXT.U32 R21, R21, 0x4 ;  /* 0x000000041515781a */ /* 0x000fe40000000000 */
[----:B------:R-:W-:Y:S01]  /*0190*/  CS2R R18, SRZ ;  /* 0x0000000000127805 */ /* 0x000fe2000001ff00 */
[----:B0-----:R-:W-:Y:S01]  /*01a0*/  IMAD.WIDE R26, R20, 0x4, R26 ;  /* 0x00000004141a7825 */ /* 0x001fe200078e021a */
[----:B------:R-:W-:Y:S02]  /*01b0*/  LOP3.LUT R10, R0, R21, RZ, 0xfc, !PT ;  /* 0x00000015000a7212 */ /* 0x000fe400078efcff */
[----:B-1----:R-:W-:-:S02]  /*01c0*/  CS2R R8, SRZ ;  /* 0x0000000000087805 */ /* 0x002fc4000001ff00 */
[----:B------:R-:W-:Y:S02]  /*01d0*/  LOP3.LUT R11, R0, 0x10, R21, 0xfe, !PT ;  /* 0x00000010000b7812 */ /* 0x000fe400078efe15 */
[C---:B------:R-:W-:Y:S01]  /*01e0*/  ISETP.LT.AND P1, PT, R10.reuse, 0x384, !P0 ;  /* 0x000003840a00780c */ /* 0x040fe20004721270 */
[--C-:B------:R-:W-:Y:S01]  /*01f0*/  IMAD R25, R10, 0x60, R13.reuse ;  /* 0x000000600a197824 */ /* 0x100fe200078e020d */
[C---:B------:R-:W-:Y:S01]  /*0200*/  ISETP.LT.AND P2, PT, R11.reuse, 0x384, !P0 ;  /* 0x000003840b00780c */ /* 0x040fe20004741270 */
[----:B------:R-:W-:Y:S01]  /*0210*/  IMAD R17, R11, 0x60, R13 ;  /* 0x000000600b117824 */ /* 0x000fe200078e020d */
[----:B------:R-:W-:Y:S01]  /*0220*/  CS2R R10, SRZ ;  /* 0x00000000000a7805 */ /* 0x000fe2000001ff00 */
[----:B-----5:R-:W-:Y:S01]  /*0230*/  IMAD.WIDE R24, R25, 0x4, R22 ;  /* 0x0000000419187825 */ /* 0x020fe200078e0216 */
[----:B------:R-:W-:-:S03]  /*0240*/  CS2R R12, SRZ ;  /* 0x00000000000c7805 */ /* 0x000fc6000001ff00 */
[----:B------:R-:W-:Y:S01]  /*0250*/  IMAD.WIDE R22, R17, 0x4, R22 ;  /* 0x0000000411167825 */ /* 0x000fe200078e0216 */
[----:B------:R-:W-:Y:S02]  /*0260*/  CS2R R16, SRZ ;  /* 0x0000000000107805 */ /* 0x000fe4000001ff00 */
[----:B------:R0:W3:Y:S04]  /*0270*/  @!P0 LDG.E.EL.128 R12, desc[UR6][R26.64] ;  /* 0x000000061a0c8981 */ /* 0x0000e8000c2e1d00 */
[----:B------:R1:W3:Y:S04]  /*0280*/  @P1 LDG.E.EL.128 R8, desc[UR6][R24.64] ;  /* 0x0000000618081981 */ /* 0x0002e8000c2e1d00 */
[----:B------:R3:W4:Y:S01]  /*0290*/  @P2 LDG.E.EL.128 R16, desc[UR6][R22.64] ;  /* 0x0000000616102981 */ /* 0x000722000c2e1d00 */
[----:B0-----:R-:W0:Y:S01]  /*02a0*/  LDC.64 R26, c[0x0][0x228] ;  /* 0x00008a00ff1a7b82 */ /* 0x001e220000000a00 */
[----:B--2---:R-:W-:-:S06]  /*02b0*/  FADD R28, R4, 0.0010000000474974513054 ;  /* 0x3a83126f041c7421 */ /* 0x004fcc0000000000 */
[----:B------:R-:W2:Y:S01]  /*02c0*/  MUFU.SQRT R28, R28 ;  /* 0x0000001c001c7308 */ /* 0x000ea20000002000 */
[----:B------:R-:W-:Y:S01]  /*02d0*/  FADD R7, R7, 0.0010000000474974513054 ;  /* 0x3a83126f07077421 */ /* 0x000fe20000000000 */
[----:B------:R-:W-:Y:S01]  /*02e0*/  FADD R6, R6, 0.0010000000474974513054 ;  /* 0x3a83126f06067421 */ /* 0x000fe20000000000 */
[----:B------:R-:W-:-:S05]  /*02f0*/  FADD R5, R5, 0.0010000000474974513054 ;  /* 0x3a83126f05057421 */ /* 0x000fca0000000000 */
[----:B------:R-:W5:Y:S01]  /*0300*/  MUFU.SQRT R7, R7 ;  /* 0x0000000700077308 */ /* 0x000f620000002000 */
[----:B--2---:R-:W-:-:S07]  /*0310*/  FSETP.GT.AND P6, PT, R28, 8.50705917302346158658e+37, PT ;  /* 0x7e8000001c00780b */ /* 0x004fce0003fc4000 */
[----:B-1----:R-:W1:Y:S01]  /*0320*/  MUFU.SQRT R25, R6 ;  /* 0x0000000600197308 */ /* 0x002e620000002000 */
[----:B------:R-:W-:Y:S01]  /*0330*/  FSETP.GEU.AND P1, PT, R28, 1.175494350822287508e-38, PT ;  /* 0x008000001c00780b */ /* 0x000fe20003f2e000 */
[----:B------:R-:W-:-:S06]  /*0340*/  IMAD.MOV.U32 R4, RZ, RZ, 0x3e800000 ;  /* 0x3e800000ff047424 */ /* 0x000fcc00078e00ff */
[----:B------:R-:W2:Y:S01]  /*0350*/  MUFU.SQRT R29, R5 ;  /* 0x00000005001d7308 */ /* 0x000ea20000002000 */
[----:B------:R-:W-:Y:S01]  /*0360*/  FSEL R24, R4, 1, P6 ;  /* 0x3f80000004187808 */ /* 0x000fe20003000000 */
[----:B------:R-:W-:Y:S01]  /*0370*/  @P6 FMUL R28, R28, 0.25 ;  /* 0x3e8000001c1c6820 */ /* 0x000fe20000400000 */
[----:B-----5:R-:W-:Y:S02]  /*0380*/  FSETP.GT.AND P6, PT, R7, 8.50705917302346158658e+37, PT ;  /* 0x7e8000000700780b */ /* 0x020fe40003fc4000 */
[----:B-1----:R-:W-:Y:S01]  /*0390*/  FSETP.GT.AND P4, PT, R25, 8.50705917302346158658e+37, PT ;  /* 0x7e8000001900780b */ /* 0x002fe20003f84000 */
[----:B------:R-:W-:Y:S01]  /*03a0*/  @!P1 FMUL R28, R28, 16777216 ;  /* 0x4b8000001c1c9820 */ /* 0x000fe20000400000 */
[----:B------:R-:W-:Y:S01]  /*03b0*/  @!P1 FMUL R24, R24, 16777216 ;  /* 0x4b80000018189820 */ /* 0x000fe20000400000 */
[----:B------:R-:W-:Y:S02]  /*03c0*/  FSETP.GEU.AND P1, PT, R7, 1.175494350822287508e-38, PT ;  /* 0x008000000700780b */ /* 0x000fe40003f2e000 */
[----:B------:R-:W-:-:S02]  /*03d0*/  FSETP.GEU.AND P5, PT, R25, 1.175494350822287508e-38, PT ;  /* 0x008000001900780b */ /* 0x000fc40003fae000 */
[C---:B--2---:R-:W-:Y:S02]  /*03e0*/  FSETP.GT.AND P2, PT, R29.reuse, 8.50705917302346158658e+37, PT ;  /* 0x7e8000001d00780b */ /* 0x044fe40003f44000 */
[----:B------:R-:W-:Y:S01]  /*03f0*/  FSETP.GEU.AND P3, PT, R29, 1.175494350822287508e-38, PT ;  /* 0x008000001d00780b */ /* 0x000fe20003f6e000 */
[C---:B---3--:R-:W-:Y:S01]  /*0400*/  FADD R22, -R12.reuse, R8 ;  /* 0x000000080c167221 */ /* 0x048fe20000000100 */
[----:B----4-:R-:W-:Y:S01]  /*0410*/  FADD R16, -R12, R16 ;  /* 0x000000100c107221 */ /* 0x010fe20000000100 */
[----:B------:R-:W-:Y:S01]  /*0420*/  @P6 FMUL R7, R7, 0.25 ;  /* 0x3e80000007076820 */ /* 0x000fe20000400000 */
[----:B------:R-:W-:Y:S01]  /*0430*/  FADD R12, -R13, R9 ;  /* 0x000000090d0c7221 */ /* 0x000fe20000000100 */
[----:B------:R-:W-:Y:S01]  /*0440*/  @P4 FMUL R25, R25, 0.25 ;  /* 0x3e80000019194820 */ /* 0x000fe20000400000 */
[----:B------:R-:W1:Y:S01]  /*0450*/  LDC.64 R8, c[0x0][0x230] ;  /* 0x00008c00ff087b82 */ /* 0x000e620000000a00 */
[----:B------:R-:W-:-:S04]  /*0460*/  @!P1 FMUL R7, R7, 16777216 ;  /* 0x4b80000007079820 */ /* 0x000fc80000400000 */
[----:B------:R-:W-:Y:S01]  /*0470*/  @P2 FMUL R29, R29, 0.25 ;  /* 0x3e8000001d1d2820 */ /* 0x000fe20000400000 */
[----:B------:R-:W-:-:S03]  /*0480*/  @!P5 FMUL R25, R25, 16777216 ;  /* 0x4b8000001919d820 */ /* 0x000fc60000400000 */
[----:B------:R-:W-:Y:S01]  /*0490*/  @!P3 FMUL R29, R29, 16777216 ;  /* 0x4b8000001d1db820 */ /* 0x000fe20000400000 */
[----:B------:R-:W2:Y:S01]  /*04a0*/  MUFU.RCP R5, R28 ;  /* 0x0000001c00057308 */ /* 0x000ea20000001000 */
[----:B------:R-:W-:Y:S01]  /*04b0*/  FADD R17, -R13, R17 ;  /* 0x000000110d117221 */ /* 0x000fe20000000100 */
[C---:B------:R-:W-:Y:S01]  /*04c0*/  FADD R13, -R14.reuse, R10 ;  /* 0x0000000a0e0d7221 */ /* 0x040fe20000000100 */
[----:B------:R-:W-:-:S05]  /*04d0*/  FADD R18, -R14, R18 ;  /* 0x000000120e127221 */ /* 0x000fca0000000100 */
[----:B------:R-:W3:Y:S01]  /*04e0*/  MUFU.RCP R23, R25 ;  /* 0x0000001900177308 */ /* 0x000ee20000001000 */
[----:B------:R-:W-:Y:S01]  /*04f0*/  FADD R14, -R15, R11 ;  /* 0x0000000b0f0e7221 */ /* 0x000fe20000000100 */
[----:B------:R-:W-:-:S06]  /*0500*/  FSEL R11, R4, 1, P2 ;  /* 0x3f800000040b7808 */ /* 0x000fcc0001000000 */
[----:B------:R0:W4:Y:S01]  /*0510*/  MUFU.RCP R6, R29 ;  /* 0x0000001d00067308 */ /* 0x0001220000001000 */
[----:B------:R-:W-:-:S07]  /*0520*/  FSEL R10, R4, 1, P4 ;  /* 0x3f800000040a7808 */ /* 0x000fce0002000000 */
[----:B------:R-:W5:Y:S01]  /*0530*/  MUFU.RCP R7, R7 ;  /* 0x0000000700077308 */ /* 0x000f620000001000 */
[----:B------:R-:W-:Y:S01]  /*0540*/  FSEL R4, R4, 1, P6 ;  /* 0x3f80000004047808 */ /* 0x000fe20003000000 */
[----:B------:R-:W-:Y:S01]  /*0550*/  @!P5 FMUL R10, R10, 16777216 ;  /* 0x4b8000000a0ad820 */ /* 0x000fe20000400000 */
[----:B------:R-:W-:Y:S01]  /*0560*/  @!P3 FMUL R11, R11, 16777216 ;  /* 0x4b8000000b0bb820 */ /* 0x000fe20000400000 */
[----:B------:R-:W-:Y:S02]  /*0570*/  FADD R19, -R15, R19 ;  /* 0x000000130f137221 */ /* 0x000fe40000000100 */
[----:B------:R-:W-:Y:S01]  /*0580*/  @!P1 FMUL R4, R4, 16777216 ;  /* 0x4b80000004049820 */ /* 0x000fe20000400000 */
[----:B--2---:R-:W-:Y:S01]  /*0590*/  FMUL R15, R5, R24 ;  /* 0x00000018050f7220 */ /* 0x004fe20000400000 */
[----:B---3--:R-:W-:Y:S01]  /*05a0*/  FMUL R25, R23, R10 ;  /* 0x0000000a17197220 */ /* 0x008fe20000400000 */
[----:B0-----:R-:W-:-:S04]  /*05b0*/  IMAD.WIDE R28, R20, 0x4, R26 ;  /* 0x00000004141c7825 */ /* 0x001fc800078e021a */
[----:B----4-:R-:W-:Y:S01]  /*05c0*/  FMUL R24, R6, R11 ;  /* 0x0000000b06187220 */ /* 0x010fe20000400000 */
[----:B------:R-:W-:Y:S01]  /*05d0*/  CS2R R10, SRZ ;  /* 0x00000000000a7805 */ /* 0x000fe2000001ff00 */
[----:B-1----:R-:W-:Y:S01]  /*05e0*/  IMAD.WIDE R26, R20, 0x4, R8 ;  /* 0x00000004141a7825 */ /* 0x002fe200078e0208 */
[----:B------:R-:W-:-:S03]  /*05f0*/  CS2R R8, SRZ ;  /* 0x0000000000087805 */ /* 0x000fc6000001ff00 */
[----:B-----5:R-:W-:Y:S01]  /*0600*/  FMUL R23, R7, R4 ;  /* 0x0000000407177220 */ /* 0x020fe20000400000 */
[----:B------:R-:W-:Y:S02]  /*0610*/  CS2R R4, SRZ ;  /* 0x0000000000047805 */ /* 0x000fe4000001ff00 */
[----:B------:R-:W-:Y:S01]  /*0620*/  CS2R R6, SRZ ;  /* 0x0000000000067805 */ /* 0x000fe2000001ff00 */
[----:B------:R0:W2:Y:S05]  /*0630*/  @!P0 LDG.E.EL.128 R8, desc[UR6][R26.64] ;  /* 0x000000061a088981 */ /* 0x0000aa000c2e1d00 */
[----:B------:R1:W2:Y:S01]  /*0640*/  @!P0 LDG.E.EL.128 R4, desc[UR6][R28.64] ;  /* 0x000000061c048981 */ /* 0x0002a2000c2e1d00 */
[----:B------:R-:W1:Y:S01]  /*0650*/  S2R R20, SR_TID.X ;  /* 0x0000000000147919 */ /* 0x000e620000002100 */
[----:B------:R-:W3:Y:S01]  /*0660*/  S2UR UR5, SR_CgaCtaId ;  /* 0x00000000000579c3 */ /* 0x000ee20000008800 */
[----:B------:R-:W-:Y:S01]  /*0670*/  FMUL R14, R23, R14 ;  /* 0x0000000e170e7220 */ /* 0x000fe20000400000 */
[----:B------:R-:W-:Y:S01]  /*0680*/  FMUL R13, R25, R13 ;  /* 0x0000000d190d7220 */ /* 0x000fe20000400000 */
[C---:B0-----:R-:W-:Y:S01]  /*0690*/  FMUL R26, R24.reuse, R17 ;  /* 0x00000011181a7220 */ /* 0x041fe20000400000 */
[----:B------:R-:W-:Y:S01]  /*06a0*/  FMUL R24, R24, R12 ;  /* 0x0000000c18187220 */ /* 0x000fe20000400000 */
[----:B------:R-:W-:Y:S01]  /*06b0*/  UMOV UR4, 0x400 ;  /* 0x0000040000047882 */ /* 0x000fe20000000000 */
[----:B-1----:R-:W-:-:S02]  /*06c0*/  IMAD.SHL.U32 R28, R20, 0x80, RZ ;  /* 0x00000080141c7824 */ /* 0x002fc400078e00ff */
[----:B------:R-:W-:Y:S01]  /*06d0*/  FMUL R20, R23, R19 ;  /* 0x0000001317147220 */ /* 0x000fe20000400000 */
[----:B------:R-:W-:Y:S01]  /*06e0*/  FMUL R19, R25, R18 ;  /* 0x0000001219137220 */ /* 0x000fe20000400000 */
[C---:B------:R-:W-:Y:S01]  /*06f0*/  FMUL R23, R15.reuse, R16 ;  /* 0x000000100f177220 */ /* 0x040fe20000400000 */
[----:B------:R-:W-:Y:S01]  /*0700*/  FMUL R25, R15, R22 ;  /* 0x000000160f197220 */ /* 0x000fe20000400000 */
[----:B------:R-:W-:Y:S01]  /*0710*/  LOP3.LUT R28, R28, 0x380, RZ, 0xc0, !PT ;  /* 0x000003801c1c7812 */ /* 0x000fe200078ec0ff */
[----:B---3--:R-:W-:-:S03]  /*0720*/  UPRMT UR4, UR5, 0x654, UR4 ;  /* 0x0000065405047896 */ /* 0x008fc60008000004 */
[C---:B------:R-:W-:Y:S02]  /*0730*/  LOP3.LUT R27, R28.reuse, R21, RZ, 0xfc, !PT ;  /* 0x000000151c1b7212 */ /* 0x040fe400078efcff */
[C---:B------:R-:W-:Y:S02]  /*0740*/  LOP3.LUT R16, R28.reuse, 0x20, RZ, 0xfc, !PT ;  /* 0x000000201c107812 */ /* 0x040fe400078efcff */
[C---:B------:R-:W-:Y:S02]  /*0750*/  LOP3.LUT R18, R28.reuse, 0x40, RZ, 0xfc, !PT ;  /* 0x000000401c127812 */ /* 0x040fe400078efcff */
[C---:B------:R-:W-:Y:S02]  /*0760*/  LOP3.LUT R22, R28.reuse, 0x60, RZ, 0xfc, !PT ;  /* 0x000000601c167812 */ /* 0x040fe400078efcff */
[-C--:B------:R-:W-:Y:S02]  /*0770*/  LEA.HI R15, R28, R27.reuse, RZ, 0x1b ;  /* 0x0000001b1c0f7211 */ /* 0x080fe400078fd8ff */
[----:B------:R-:W-:-:S02]  /*0780*/  LEA.HI R16, R16, R27, RZ, 0x1b ;  /* 0x0000001b10107211 */ /* 0x000fc400078fd8ff */
[-C--:B------:R-:W-:Y:S02]  /*0790*/  LEA.HI R18, R18, R27.reuse, RZ, 0x1b ;  /* 0x0000001b12127211 */ /* 0x080fe400078fd8ff */
[----:B------:R-:W-:Y:S02]  /*07a0*/  LEA.HI R22, R22, R27, RZ, 0x1b ;  /* 0x0000001b16167211 */ /* 0x000fe400078fd8ff */
[----:B------:R-:W-:Y:S02]  /*07b0*/  LEA R15, R15, UR4, 0x2 ;  /* 0x000000040f0f7c11 */ /* 0x000fe4000f8e10ff */
[----:B------:R-:W-:Y:S02]  /*07c0*/  LEA R16, R16, UR4, 0x2 ;  /* 0x0000000410107c11 */ /* 0x000fe4000f8e10ff */
[----:B------:R-:W-:Y:S02]  /*07d0*/  LEA R18, R18, UR4, 0x2 ;  /* 0x0000000412127c11 */ /* 0x000fe4000f8e10ff */
[----:B------:R-:W-:Y:S01]  /*07e0*/  LOP3.LUT R0, R0, 0x1c, R3, 0xf8, !PT ;  /* 0x0000001c00007812 */ /* 0x000fe200078ef803 */
[-CC-:B--2---:R-:W-:Y:S01]  /*07f0*/  FFMA R12, R25, R4.reuse, R8.reuse ;  /* 0x00000004190c7223 */ /* 0x184fe20000000008 */
[----:B------:R-:W-:Y:S01]  /*0800*/  FFMA R23, R23, R4, R8 ;  /* 0x0000000417177223 */ /* 0x000fe20000000008 */
[----:B------:R-:W-:Y:S01]  /*0810*/  FFMA R4, R24, R5, R9 ;  /* 0x0000000518047223 */ /* 0x000fe20000000009 */
[-CC-:B------:R-:W-:Y:S01]  /*0820*/  FFMA R13, R13, R6.reuse, R10.reuse ;  /* 0x000000060d0d7223 */ /* 0x180fe2000000000a */
[----:B------:R-:W-:Y:S01]  /*0830*/  FFMA R14, R14, R7, R11 ;  /* 0x000000070e0e7223 */ /* 0x000fe2000000000b */
[----:B------:R-:W-:Y:S01]  /*0840*/  FSETP.GEU.AND P3, PT, R12, RZ, PT ;  /* 0x000000ff0c00720b */ /* 0x000fe20003f6e000 */
[----:B------:R-:W-:Y:S01]  /*0850*/  FFMA R5, R26, R5, R9 ;  /* 0x000000051a057223 */ /* 0x000fe20000000009 */
[----:B------:R-:W-:Y:S01]  /*0860*/  FSETP.GEU.AND P2, PT, R4, RZ, PT ;  /* 0x000000ff0400720b */ /* 0x000fe20003f4e000 */
[----:B------:R-:W-:Y:S01]  /*0870*/  FFMA R19, R19, R6, R10 ;  /* 0x0000000613137223 */ /* 0x000fe2000000000a */
[----:B------:R-:W-:Y:S01]  /*0880*/  FSETP.GEU.AND P1, PT, R13, RZ, PT ;  /* 0x000000ff0d00720b */ /* 0x000fe20003f2e000 */
[----:B------:R-:W-:Y:S01]  /*0890*/  FFMA R20, R20, R7, R11 ;  /* 0x0000000714147223 */ /* 0x000fe2000000000b */
[----:B------:R-:W-:-:S02]  /*08a0*/  FSETP.GEU.AND P0, PT, R14, RZ, PT ;  /* 0x000000ff0e00720b */ /* 0x000fc40003f0e000 */
[----:B------:R-:W-:Y:S02]  /*08b0*/  FSEL R12, R12, RZ, P3 ;  /* 0x000000ff0c0c7208 */ /* 0x000fe40001800000 */
[----:B------:R-:W-:Y:S02]  /*08c0*/  FSEL R7, R4, RZ, P2 ;  /* 0x000000ff04077208 */ /* 0x000fe40001000000 */
[----:B------:R-:W-:Y:S02]  /*08d0*/  FSETP.GEU.AND P3, PT, R23, RZ, PT ;  /* 0x000000ff1700720b */ /* 0x000fe40003f6e000 */
[----:B------:R-:W-:Y:S02]  /*08e0*/  FSEL R13, R13, RZ, P1 ;  /* 0x000000ff0d0d7208 */ /* 0x000fe40000800000 */
[----:B------:R-:W-:Y:S02]  /*08f0*/  FSETP.GEU.AND P2, PT, R5, RZ, PT ;  /* 0x000000ff0500720b */ /* 0x000fe40003f4e000 */
[----:B------:R-:W-:-:S02]  /*0900*/  FSEL R14, R14, RZ, P0 ;  /* 0x000000ff0e0e7208 */ /* 0x000fc40000000000 */
[----:B------:R-:W-:Y:S02]  /*0910*/  FSETP.GEU.AND P1, PT, R19, RZ, PT ;  /* 0x000000ff1300720b */ /* 0x000fe40003f2e000 */
[----:B------:R-:W-:Y:S02]  /*0920*/  LEA R25, R22, UR4, 0x2 ;  /* 0x0000000416197c11 */ /* 0x000fe4000f8e10ff */
[----:B------:R-:W-:Y:S01]  /*0930*/  FSETP.GEU.AND P0, PT, R20, RZ, PT ;  /* 0x000000ff1400720b */ /* 0x000fe20003f0e000 */
[----:B------:R-:W-:Y:S01]  /*0940*/  STS [R15], R12 ;  /* 0x0000000c0f007388 */ /* 0x000fe20000000800 */
[----:B------:R-:W-:Y:S02]  /*0950*/  FSEL R8, R23, RZ, P3 ;  /* 0x000000ff17087208 */ /* 0x000fe40001800000 */
[----:B------:R-:W-:Y:S01]  /*0960*/  FSEL R17, R5, RZ, P2 ;  /* 0x000000ff05117208 */ /* 0x000fe20001000000 */
[----:B------:R-:W-:Y:S01]  /*0970*/  STS [R16+0x80], R7 ;  /* 0x0000800710007388 */ /* 0x000fe20000000800 */
[----:B------:R-:W-:-:S02]  /*0980*/  FSEL R19, R19, RZ, P1 ;  /* 0x000000ff13137208 */ /* 0x000fc40000800000 */
[----:B------:R-:W-:Y:S01]  /*0990*/  FSEL R20, R20, RZ, P0 ;  /* 0x000000ff14147208 */ /* 0x000fe20000000000 */
[----:B------:R-:W-:Y:S04]  /*09a0*/  STS [R18+0x100], R13 ;  /* 0x0001000d12007388 */ /* 0x000fe80000000800 */
[----:B------:R0:W-:Y:S04]  /*09b0*/  STS [R25+0x180], R14 ;  /* 0x0001800e19007388 */ /* 0x0001e80000000800 */
[----:B------:R1:W-:Y:S04]  /*09c0*/  STS [R15+0x40], R8 ;  /* 0x000040080f007388 */ /* 0x0003e80000000800 */
[----:B------:R-:W-:Y:S04]  /*09d0*/  STS [R16+0xc0], R17 ;  /* 0x0000c01110007388 */ /* 0x000fe80000000800 */
[----:B------:R-:W-:Y:S04]  /*09e0*/  STS [R18+0x140], R19 ;  /* 0x0001401312007388 */ /* 0x000fe80000000800 */
[----:B------:R-:W-:Y:S01]  /*09f0*/  STS [R25+0x1c0], R20 ;  /* 0x0001c01419007388 */ /* 0x000fe20000000800 */
[----:B------:R-:W-:-:S02]  /*0a00*/  SHF.R.U32.HI R9, RZ, 0x5, R3 ;  /* 0x00000005ff097819 */ /* 0x000fc40000011603 */
[----:B------:R-:W-:Y:S02]  /*0a10*/  LOP3.LUT R10, R3, 0x1fc, RZ, 0xc0, !PT ;  /* 0x000001fc030a7812 */ /* 0x000fe400078ec0ff */
[----:B------:R-:W-:-:S05]  /*0a20*/  SGXT.U32 R9, R9, 0x4 ;  /* 0x000000040909781a */ /* 0x000fca0000000000 */
[----:B------:R-:W-:-:S05]  /*0a30*/  IMAD.IADD R9, R10, 0x1, R9 ;  /* 0x000000010a097824 */ /* 0x000fca00078e0209 */
[----:B0-----:R-:W-:Y:S01]  /*0a40*/  LEA R14, R9, UR4, 0x2 ;  /* 0x00000004090e7c11 */ /* 0x001fe2000f8e10ff */
[----:B------:R-:W-:Y:S01]  /*0a50*/  BAR.SYNC.DEFER_BLOCKING 0x0 ;  /* 0x0000000000007b1d */ /* 0x000fe20000010000 */
[----:B------:R-:W-:-:S05]  /*0a60*/  LOP3.LUT R11, R2, R21, RZ, 0xfc, !PT ;  /* 0x00000015020b7212 */ /* 0x000fca00078efcff */
[----:B------:R-:W-:Y:S02]  /*0a70*/  IMAD.HI R12, R11, 0x2aaaaaab, RZ ;  /* 0x2aaaaaab0b0c7827 */ /* 0x000fe400078e02ff */
[----:B-1----:R-:W0:Y:S01]  /*0a80*/  LDC.64 R8, c[0x0][0x238] ;  /* 0x00008e00ff087b82 */ /* 0x002e220000000a00 */
[----:B------:R-:W-:Y:S04]  /*0a90*/  LDS R4, [R14] ;  /* 0x000000000e047984 */ /* 0x000fe80000000800 */
[----:B------:R-:W-:Y:S04]  /*0aa0*/  LDS R5, [R14+0x4] ;  /* 0x000004000e057984 */ /* 0x000fe80000000800 */
[----:B------:R-:W-:Y:S04]  /*0ab0*/  LDS R6, [R14+0x8] ;  /* 0x000008000e067984 */ /* 0x000fe80000000800 */
[----:B------:R-:W1:Y:S01]  /*0ac0*/  LDS R7, [R14+0xc] ;  /* 0x00000c000e077984 */ /* 0x000e620000000800 */
[----:B------:R-:W-:-:S04]  /*0ad0*/  SHF.R.U32.HI R13, RZ, 0x1f, R12 ;  /* 0x0000001fff0d7819 */ /* 0x000fc8000001160c */
[----:B------:R-:W-:Y:S02]  /*0ae0*/  LEA.HI.SX32 R12, R12, R13, 0x1c ;  /* 0x0000000d0c0c7211 */ /* 0x000fe400078fe2ff */
[----:B------:R-:W-:Y:S02]  /*0af0*/  ISETP.GE.AND P0, PT, R0, 0x384, PT ;  /* 0x000003840000780c */ /* 0x000fe40003f06270 */
[----:B------:R-:W-:Y:S01]  /*0b00*/  LOP3.LUT R21, R2, 0x10, R21, 0xfe, !PT ;  /* 0x0000001002157812 */ /* 0x000fe200078efe15 */
[----:B------:R-:W-:Y:S01]  /*0b10*/  IMAD R3, R12, -0x60, R11 ;  /* 0xffffffa00c037824 */ /* 0x000fe200078e020b */
[----:B------:R-:W-:Y:S02]  /*0b20*/  ISETP.LT.AND P1, PT, R11, 0x180, !P0 ;  /* 0x000001800b00780c */ /* 0x000fe40004721270 */
[----:B------:R-:W-:Y:S01]  /*0b30*/  ISETP.LT.AND P0, PT, R21, 0x180, !P0 ;  /* 0x000001801500780c */ /* 0x000fe20004701270 */
[----:B------:R-:W-:Y:S01]  /*0b40*/  IMAD R3, R3, 0x384, R0 ;  /* 0x0000038403037824 */ /* 0x000fe200078e0200 */
[----:B------:R-:W-:-:S03]  /*0b50*/  LOP3.LUT R11, R10, 0x200, RZ, 0xfc, !PT ;  /* 0x000002000a0b7812 */ /* 0x000fc600078efcff */
[----:B------:R-:W-:Y:S01]  /*0b60*/  IMAD R3, R12, 0xa8c00, R3 ;  /* 0x000a8c000c037824 */ /* 0x000fe200078e0203 */
[----:B------:R-:W-:-:S03]  /*0b70*/  LEA.HI R11, R11, R10, RZ, 0x1b ;  /* 0x0000000a0b0b7211 */ /* 0x000fc600078fd8ff */
[----:B0-----:R-:W-:Y:S01]  /*0b80*/  IMAD.WIDE R2, R3, 0x4, R8 ;  /* 0x0000000403027825 */ /* 0x001fe200078e0208 */
[----:B------:R-:W-:-:S04]  /*0b90*/  LEA R11, R11, UR4, 0x2 ;  /* 0x000000040b0b7c11 */ /* 0x000fc8000f8e10ff */
[----:B-1----:R0:W-:Y:S02]  /*0ba0*/  @P1 STG.E.128 desc[UR6][R2.64], R4 ;  /* 0x0000000402001986 */ /* 0x0021e4000c101d06 */
[----:B0-----:R-:W-:Y:S05]  /*0bb0*/  @!P0 EXIT ;  /* 0x000000000000894d */ /* 0x001fea0003800000 */
[----:B0-----:R-:W-:Y:S01]  /*0bc0*/  LDS R4, [R11+0x800] ;  /* 0x000800000b047984 */ /* 0x001fe20000000800 */
[----:B------:R-:W-:-:S03]  /*0bd0*/  IMAD.HI R2, R21, 0x2aaaaaab, RZ ;  /* 0x2aaaaaab15027827 */ /* 0x000fc600078e02ff */
[----:B------:R-:W-:Y:S02]  /*0be0*/  LDS R5, [R11+0x804] ;  /* 0x000804000b057984 */ /* 0x000fe40000000800 */
[----:B------:R-:W-:Y:S02]  /*0bf0*/  SHF.R.U32.HI R3, RZ, 0x1f, R2 ;  /* 0x0000001fff037819 */ /* 0x000fe40000011602 */
[----:B------:R-:W-:Y:S02]  /*0c00*/  LDS R6, [R11+0x808] ;  /* 0x000808000b067984 */ /* 0x000fe40000000800 */
[----:B------:R-:W-:Y:S02]  /*0c10*/  LEA.HI.SX32 R2, R2, R3, 0x1c ;  /* 0x0000000302027211 */ /* 0x000fe400078fe2ff */
[----:B------:R-:W0:Y:S03]  /*0c20*/  LDS R7, [R11+0x80c] ;  /* 0x00080c000b077984 */ /* 0x000e260000000800 */
[----:B------:R-:W-:-:S04]  /*0c30*/  IMAD R21, R2, -0x60, R21 ;  /* 0xffffffa002157824 */ /* 0x000fc800078e0215 */
[----:B------:R-:W-:-:S04]  /*0c40*/  IMAD R21, R21, 0x384, R0 ;  /* 0x0000038415157824 */ /* 0x000fc800078e0200 */
[----:B------:R-:W-:-:S04]  /*0c50*/  IMAD R21, R2, 0xa8c00, R21 ;  /* 0x000a8c0002157824 */ /* 0x000fc800078e0215 */
[----:B------:R-:W-:-:S05]  /*0c60*/  IMAD.WIDE R8, R21, 0x4, R8 ;  /* 0x0000000415087825 */ /* 0x000fca00078e0208 */
[----:B0-----:R-:W-:Y:S01]  /*0c70*/  STG.E.128 desc[UR6][R8.64], R4 ;  /* 0x0000000408007986 */ /* 0x001fe2000c101d06 */
[----:B------:R-:W-:Y:S05]  /*0c80*/  EXIT ;  /* 0x000000000000794d */ /* 0x000fea0003800000 */
.L_x_0:
[----:B------:R-:W-:-:S00]  /*0c90*/  BRA `(.L_x_0) ;  /* 0xfffffffc00fc7947 */ /* 0x000fc0000383ffff */
[----:B------:R-:W-:-:S00]  /*0ca0*/  NOP ;  /* 0x0000000000007918 */ /* 0x000fc00000000000 */
        /* <DEDUP_REMOVED lines=13> */
.L_x_1:


//--------------------- .nv.global.init           --------------------------
	.section	.nv.global.init,"aw",@progbits
.nv.global.init:
	.type		_$_str,@object
	.size		_$_str,(_$_str_$_2 - _$_str)
_$_str:
        /*0000*/ 	.byte	0x5f, 0x5f, 0x43, 0x55, 0x44, 0x41, 0x5f, 0x46, 0x54, 0x5a, 0x00
	.type		_$_str_$_2,@object
	.size		_$_str_$_2,(.L_1 - _$_str_$_2)
_$_str_$_2:
        /*000b*/ 	.byte	0x5f, 0x5f, 0x43, 0x55, 0x44, 0x41, 0x5f, 0x50, 0x52, 0x45, 0x43, 0x5f, 0x53, 0x51, 0x52, 0x54
        /*001b*/ 	.byte	0x00
.L_1:


//--------------------- .nv.shared.triton_poi_fused__native_batch_norm_legit_no_training_relu_35 --------------------------
	.section	.nv.shared.triton_poi_fused__native_batch_norm_legit_no_training_relu_35,"aw",@nobits
	.sectionflags	@""
	.align	16
	.zero		1024


//--------------------- .nv.constant0.triton_poi_fused__native_batch_norm_legit_no_training_relu_35 --------------------------
	.section	.nv.constant0.triton_poi_fused__native_batch_norm_legit_no_training_relu_35,"a",@progbits
	.sectionflags	@""
	.align	4
.nv.constant0.triton_poi_fused__native_batch_norm_legit_no_training_relu_35:
	.zero		584
